//
// Generated by NVIDIA NVVM Compiler
//
// Compiler Build ID: CL-36424714
// Cuda compilation tools, release 13.0, V13.0.88
// Based on NVVM 20.0.0
//

.version 9.0
.target sm_100
.address_size 64

	// .globl	_Z11bresenham3DiiPiS_

.visible .entry _Z11bresenham3DiiPiS_(
	.param .u32 _Z11bresenham3DiiPiS__param_0,
	.param .u32 _Z11bresenham3DiiPiS__param_1,
	.param .u64 .ptr .align 1 _Z11bresenham3DiiPiS__param_2,
	.param .u64 .ptr .align 1 _Z11bresenham3DiiPiS__param_3
)
{
	.reg .pred 	%p<22>;
	.reg .b32 	%r<138>;
	.reg .b64 	%rd<15>;

	ld.param.u32 	%r77, [_Z11bresenham3DiiPiS__param_0];
	ld.param.u32 	%r78, [_Z11bresenham3DiiPiS__param_1];
	ld.param.u64 	%rd2, [_Z11bresenham3DiiPiS__param_2];
	ld.param.u64 	%rd3, [_Z11bresenham3DiiPiS__param_3];
	cvta.to.global.u64 	%rd1, %rd3;
	mov.u32 	%r79, %ctaid.x;
	mov.u32 	%r80, %ntid.x;
	mov.u32 	%r81, %tid.x;
	mad.lo.s32 	%r1, %r79, %r80, %r81;
	setp.ge.s32 	%p1, %r1, %r77;
	@%p1 bra 	$L__BB0_15;
	cvta.to.global.u64 	%rd4, %rd2;
	mul.lo.s32 	%r82, %r1, 6;
	mul.wide.s32 	%rd5, %r82, 4;
	add.s64 	%rd6, %rd4, %rd5;
	ld.global.u32 	%r118, [%rd6];
	ld.global.u32 	%r119, [%rd6+4];
	ld.global.u32 	%r120, [%rd6+8];
	ld.global.u32 	%r5, [%rd6+12];
	ld.global.u32 	%r6, [%rd6+16];
	ld.global.u32 	%r7, [%rd6+20];
	mul.lo.s32 	%r8, %r1, 3;
	sub.s32 	%r83, %r5, %r118;
	sub.s32 	%r84, %r6, %r119;
	sub.s32 	%r85, %r7, %r120;
	abs.s32 	%r86, %r83;
	abs.s32 	%r10, %r84;
	abs.s32 	%r87, %r85;
	setp.gt.s32 	%p2, %r5, %r118;
	selp.b32 	%r12, 1, -1, %p2;
	setp.gt.s32 	%p3, %r6, %r119;
	selp.b32 	%r13, 1, -1, %p3;
	setp.gt.s32 	%p4, %r7, %r120;
	selp.b32 	%r14, 1, -1, %p4;
	mul.wide.s32 	%rd7, %r8, 4;
	add.s64 	%rd8, %rd1, %rd7;
	st.global.u32 	[%rd8], %r118;
	st.global.u32 	[%rd8+4], %r119;
	st.global.u32 	[%rd8+8], %r120;
	mul.lo.s32 	%r15, %r77, 3;
	add.s32 	%r123, %r8, %r15;
	max.u32 	%r88, %r10, %r87;
	setp.gt.u32 	%p5, %r88, %r86;
	@%p5 bra 	$L__BB0_6;
	shl.b32 	%r17, %r10, 1;
	shl.b32 	%r18, %r87, 1;
	setp.eq.s32 	%p17, %r5, %r118;
	@%p17 bra 	$L__BB0_15;
	shl.b32 	%r19, %r86, 1;
	max.s32 	%r109, %r78, 2;
	add.s32 	%r20, %r109, -1;
	sub.s32 	%r117, %r18, %r86;
	sub.s32 	%r121, %r17, %r86;
	mov.b32 	%r122, 1;
$L__BB0_4:
	add.s32 	%r118, %r118, %r12;
	setp.gt.s32 	%p18, %r121, -1;
	selp.b32 	%r110, %r19, 0, %p18;
	selp.b32 	%r111, %r13, 0, %p18;
	add.s32 	%r119, %r119, %r111;
	setp.gt.s32 	%p19, %r117, -1;
	selp.b32 	%r112, %r14, 0, %p19;
	add.s32 	%r120, %r112, %r120;
	selp.b32 	%r113, %r19, 0, %p19;
	add.s32 	%r114, %r121, %r17;
	sub.s32 	%r121, %r114, %r110;
	add.s32 	%r115, %r117, %r18;
	sub.s32 	%r117, %r115, %r113;
	mul.wide.s32 	%rd13, %r123, 4;
	add.s64 	%rd14, %rd1, %rd13;
	st.global.u32 	[%rd14], %r118;
	st.global.u32 	[%rd14+4], %r119;
	st.global.u32 	[%rd14+8], %r120;
	setp.eq.s32 	%p20, %r122, %r20;
	@%p20 bra 	$L__BB0_15;
	add.s32 	%r35, %r122, 1;
	mad.lo.s32 	%r116, %r15, %r122, %r15;
	add.s32 	%r123, %r116, %r8;
	setp.eq.s32 	%p21, %r118, %r5;
	mov.u32 	%r122, %r35;
	@%p21 bra 	$L__BB0_15;
	bra.uni 	$L__BB0_4;
$L__BB0_6:
	max.u32 	%r89, %r86, %r87;
	setp.gt.u32 	%p6, %r89, %r10;
	@%p6 bra 	$L__BB0_11;
	shl.b32 	%r37, %r86, 1;
	shl.b32 	%r38, %r87, 1;
	setp.eq.s32 	%p12, %r6, %r119;
	@%p12 bra 	$L__BB0_15;
	shl.b32 	%r39, %r10, 1;
	max.s32 	%r100, %r78, 2;
	add.s32 	%r40, %r100, -1;
	sub.s32 	%r124, %r38, %r10;
	sub.s32 	%r125, %r37, %r10;
	mov.b32 	%r129, 1;
$L__BB0_9:
	add.s32 	%r119, %r119, %r13;
	setp.gt.s32 	%p13, %r125, -1;
	selp.b32 	%r101, %r12, 0, %p13;
	add.s32 	%r118, %r101, %r118;
	selp.b32 	%r102, %r39, 0, %p13;
	setp.gt.s32 	%p14, %r124, -1;
	selp.b32 	%r103, %r14, 0, %p14;
	add.s32 	%r120, %r103, %r120;
	selp.b32 	%r104, %r39, 0, %p14;
	add.s32 	%r105, %r125, %r37;
	sub.s32 	%r125, %r105, %r102;
	add.s32 	%r106, %r124, %r38;
	sub.s32 	%r124, %r106, %r104;
	mul.wide.s32 	%rd11, %r123, 4;
	add.s64 	%rd12, %rd1, %rd11;
	st.global.u32 	[%rd12], %r118;
	st.global.u32 	[%rd12+4], %r119;
	st.global.u32 	[%rd12+8], %r120;
	setp.eq.s32 	%p15, %r129, %r40;
	@%p15 bra 	$L__BB0_15;
	add.s32 	%r55, %r129, 1;
	mad.lo.s32 	%r107, %r15, %r129, %r15;
	add.s32 	%r123, %r107, %r8;
	setp.eq.s32 	%p16, %r119, %r6;
	mov.u32 	%r129, %r55;
	@%p16 bra 	$L__BB0_15;
	bra.uni 	$L__BB0_9;
$L__BB0_11:
	shl.b32 	%r57, %r10, 1;
	shl.b32 	%r58, %r86, 1;
	setp.eq.s32 	%p7, %r7, %r120;
	@%p7 bra 	$L__BB0_15;
	shl.b32 	%r59, %r87, 1;
	max.s32 	%r91, %r78, 2;
	add.s32 	%r60, %r91, -1;
	sub.s32 	%r131, %r58, %r87;
	sub.s32 	%r132, %r57, %r87;
	mov.b32 	%r136, 1;
$L__BB0_13:
	add.s32 	%r120, %r120, %r14;
	setp.gt.s32 	%p8, %r132, -1;
	selp.b32 	%r92, %r13, 0, %p8;
	add.s32 	%r119, %r92, %r119;
	selp.b32 	%r93, %r59, 0, %p8;
	setp.gt.s32 	%p9, %r131, -1;
	selp.b32 	%r94, %r12, 0, %p9;
	add.s32 	%r118, %r94, %r118;
	selp.b32 	%r95, %r59, 0, %p9;
	add.s32 	%r96, %r132, %r57;
	sub.s32 	%r132, %r96, %r93;
	add.s32 	%r97, %r131, %r58;
	sub.s32 	%r131, %r97, %r95;
	mul.wide.s32 	%rd9, %r123, 4;
	add.s64 	%rd10, %rd1, %rd9;
	st.global.u32 	[%rd10], %r118;
	st.global.u32 	[%rd10+4], %r119;
	st.global.u32 	[%rd10+8], %r120;
	setp.eq.s32 	%p10, %r136, %r60;
	@%p10 bra 	$L__BB0_15;
	add.s32 	%r75, %r136, 1;
	mad.lo.s32 	%r98, %r15, %r136, %r15;
	add.s32 	%r123, %r98, %r8;
	setp.ne.s32 	%p11, %r120, %r7;
	mov.u32 	%r136, %r75;
	@%p11 bra 	$L__BB0_13;
$L__BB0_15:
	ret;

}


// ===== COMPILED SASS (sm_100) =====

	.target	sm_100

	.elftype	@"ET_EXEC"


//--------------------- .note.nv.tkinfo           --------------------------
	.section	.note.nv.tkinfo,"",@"SHT_NOTE"
	.sectionflags	@"SHF_NOTE_NV_TKINFO"
	.tkinfo
        /*0018*/ 	.word	0x00000002
        /*0030*/ 	.string	""
        /*0030*/ 	.string	"ptxas"
        /*0030*/ 	.string	"Cuda compilation tools, release 13.0, V13.0.88"
        /*0030*/ 	.string	"Build cuda_13.0.r13.0/compiler.36424714_0"
        /*0030*/ 	.string	"-arch sm_100 -m 64 "



//--------------------- .note.nv.cuinfo           --------------------------
	.section	.note.nv.cuinfo,"",@"SHT_NOTE"
	.sectionflags	@"SHF_NOTE_NV_CUINFO"
        /*0018*/ 	.short	0x0002
        /*001a*/ 	.short	0x0064
        /*001c*/ 	.short	0x0082
	.zero		2


//--------------------- .nv.info                  --------------------------
	.section	.nv.info,"",@"SHT_CUDA_INFO"
	.align	4


	//----- nvinfo : EIATTR_REGCOUNT
	.align		4
        /*0000*/ 	.byte	0x04, 0x2f
        /*0002*/ 	.short	(.L_1 - .L_0)
	.align		4
.L_0:
        /*0004*/ 	.word	index@(_Z11bresenham3DiiPiS_)
        /*0008*/ 	.word	0x0000001c


	//----- nvinfo : EIATTR_FRAME_SIZE
	.align		4
.L_1:
        /*000c*/ 	.byte	0x04, 0x11
        /*000e*/ 	.short	(.L_3 - .L_2)
	.align		4
.L_2:
        /*0010*/ 	.word	index@(_Z11bresenham3DiiPiS_)
        /*0014*/ 	.word	0x00000000


	//----- nvinfo : EIATTR_MIN_STACK_SIZE
	.align		4
.L_3:
        /*0018*/ 	.byte	0x04, 0x12
        /*001a*/ 	.short	(.L_5 - .L_4)
	.align		4
.L_4:
        /*001c*/ 	.word	index@(_Z11bresenham3DiiPiS_)
        /*0020*/ 	.word	0x00000000
.L_5:


//--------------------- .nv.compat                --------------------------
	.section	.nv.compat,"",@"SHT_CUDA_COMPAT_INFO"
	.align	4
        /*0000*/ 	.byte	0x02, 0x09, 0x00, 0x00, 0x02, 0x02, 0x01, 0x00, 0x02, 0x05, 0x05, 0x00, 0x03, 0x07, 0x01, 0x01
        /*0010*/ 	.byte	0x02, 0x03, 0x00, 0x00, 0x02, 0x06, 0x01, 0x00, 0x04, 0x0b, 0x08, 0x00, 0x09, 0x00, 0x00, 0x00
        /*0020*/ 	.byte	0x00, 0x00, 0x00, 0x00


//--------------------- .nv.info._Z11bresenham3DiiPiS_ --------------------------
	.section	.nv.info._Z11bresenham3DiiPiS_,"",@"SHT_CUDA_INFO"
	.sectionflags	@""
	.align	4


	//----- nvinfo : EIATTR_CUDA_API_VERSION
	.align		4
        /*0000*/ 	.byte	0x04, 0x37
        /*0002*/ 	.short	(.L_7 - .L_6)
.L_6:
        /*0004*/ 	.word	0x00000082


	//----- nvinfo : EIATTR_KPARAM_INFO
	.align		4
.L_7:
        /*0008*/ 	.byte	0x04, 0x17
        /*000a*/ 	.short	(.L_9 - .L_8)
.L_8:
        /*000c*/ 	.word	0x00000000
        /*0010*/ 	.short	0x0003
        /*0012*/ 	.short	0x0010
        /*0014*/ 	.byte	0x00, 0xf5, 0x21, 0x00


	//----- nvinfo : EIATTR_KPARAM_INFO
	.align		4
.L_9:
        /*0018*/ 	.byte	0x04, 0x17
        /*001a*/ 	.short	(.L_11 - .L_10)
.L_10:
        /*001c*/ 	.word	0x00000000
        /*0020*/ 	.short	0x0002
        /*0022*/ 	.short	0x0008
        /*0024*/ 	.byte	0x00, 0xf5, 0x21, 0x00


	//----- nvinfo : EIATTR_KPARAM_INFO
	.align		4
.L_11:
        /*0028*/ 	.byte	0x04, 0x17
        /*002a*/ 	.short	(.L_13 - .L_12)
.L_12:
        /*002c*/ 	.word	0x00000000
        /*0030*/ 	.short	0x0001
        /*0032*/ 	.short	0x0004
        /*0034*/ 	.byte	0x00, 0xf0, 0x11, 0x00


	//----- nvinfo : EIATTR_KPARAM_INFO
	.align		4
.L_13:
        /*0038*/ 	.byte	0x04, 0x17
        /*003a*/ 	.short	(.L_15 - .L_14)
.L_14:
        /*003c*/ 	.word	0x00000000
        /*0040*/ 	.short	0x0000
        /*0042*/ 	.short	0x0000
        /*0044*/ 	.byte	0x00, 0xf0, 0x11, 0x00


	//----- nvinfo : EIATTR_SPARSE_MMA_MASK
	.align		4
.L_15:
        /*0048*/ 	.byte	0x03, 0x50
        /*004a*/ 	.short	0x0000


	//----- nvinfo : EIATTR_MAXREG_COUNT
	.align		4
        /*004c*/ 	.byte	0x03, 0x1b
        /*004e*/ 	.short	0x00ff


	//----- nvinfo : EIATTR_MERCURY_ISA_VERSION
	.align		4
        /*0050*/ 	.byte	0x03, 0x5f
        /*0052*/ 	.short	0x0101


	//----- nvinfo : EIATTR_VRC_CTA_INIT_COUNT
	.align		4
        /*0054*/ 	.byte	0x02, 0x4a
	.zero		1
	.zero		1


	//----- nvinfo : EIATTR_EXIT_INSTR_OFFSETS
	.align		4
        /*0058*/ 	.byte	0x04, 0x1c
        /*005a*/ 	.short	(.L_17 - .L_16)


	//   ....[0]....
.L_16:
        /*005c*/ 	.word	0x00000070


	//   ....[1]....
        /*0060*/ 	.word	0x000002e0


	//   ....[2]....
        /*0064*/ 	.word	0x00000400


	//   ....[3]....
        /*0068*/ 	.word	0x000004b0


	//   ....[4]....
        /*006c*/ 	.word	0x00000640


	//   ....[5]....
        /*0070*/ 	.word	0x00000690


	//   ....[6]....
        /*0074*/ 	.word	0x000007b0


	//   ....[7]....
        /*0078*/ 	.word	0x00000860


	//   ....[8]....
        /*007c*/ 	.word	0x000009f0


	//   ....[9]....
        /*0080*/ 	.word	0x00000a10


	//   ....[10]....
        /*0084*/ 	.word	0x00000be0


	//   ....[11]....
        /*0088*/ 	.word	0x00000c50


	//----- nvinfo : EIATTR_CRS_STACK_SIZE
	.align		4
.L_17:
        /*008c*/ 	.byte	0x04, 0x1e
        /*008e*/ 	.short	(.L_19 - .L_18)
.L_18:
        /*0090*/ 	.word	0x00000000


	//----- nvinfo : EIATTR_CBANK_PARAM_SIZE
	.align		4
.L_19:
        /*0094*/ 	.byte	0x03, 0x19
        /*0096*/ 	.short	0x0018


	//----- nvinfo : EIATTR_PARAM_CBANK
	.align		4
        /*0098*/ 	.byte	0x04, 0x0a
        /*009a*/ 	.short	(.L_21 - .L_20)
	.align		4
.L_20:
        /*009c*/ 	.word	index@(.nv.constant0._Z11bresenham3DiiPiS_)
        /*00a0*/ 	.short	0x0380
        /*00a2*/ 	.short	0x0018


	//----- nvinfo : EIATTR_SW_WAR
	.align		4
.L_21:
        /*00a4*/ 	.byte	0x04, 0x36
        /*00a6*/ 	.short	(.L_23 - .L_22)
.L_22:
        /*00a8*/ 	.word	0x00000008
.L_23:


//--------------------- .nv.callgraph             --------------------------
	.section	.nv.callgraph,"",@"SHT_CUDA_CALLGRAPH"
	.align	4
	.sectionentsize	8
	.align		4
        /*0000*/ 	.word	0x00000000
	.align		4
        /*0004*/ 	.word	0xffffffff
	.align		4
        /*0008*/ 	.word	0x00000000
	.align		4
        /*000c*/ 	.word	0xfffffffe
	.align		4
        /*0010*/ 	.word	0x00000000
	.align		4
        /*0014*/ 	.word	0xfffffffd
	.align		4
        /*0018*/ 	.word	0x00000000
	.align		4
        /*001c*/ 	.word	0xfffffffc


//--------------------- .text._Z11bresenham3DiiPiS_ --------------------------
	.section	.text._Z11bresenham3DiiPiS_,"ax",@progbits
	.align	128
        .global         _Z11bresenham3DiiPiS_
        .type           _Z11bresenham3DiiPiS_,@function
        .size           _Z11bresenham3DiiPiS_,(.L_x_6 - _Z11bresenham3DiiPiS_)
        .other          _Z11bresenham3DiiPiS_,@"STO_CUDA_ENTRY STV_DEFAULT"
_Z11bresenham3DiiPiS_:
.text._Z11bresenham3DiiPiS_:
[----:B------:R-:W-:Y:S01]  /*0000*/  LDC R1, c[0x0][0x37c] ;  /* 0x0000df00ff017b82 */ /* 0x000fe20000000800 */
[----:B------:R-:W0:Y:S07]  /*0010*/  S2R R0, SR_TID.X ;  /* 0x0000000000007919 */ /* 0x000e2e0000002100 */
[----:B------:R-:W0:Y:S08]  /*0020*/  S2UR UR4, SR_CTAID.X ;  /* 0x00000000000479c3 */ /* 0x000e300000002500 */
[----:B------:R-:W0:Y:S08]  /*0030*/  LDC R21, c[0x0][0x360] ;  /* 0x0000d800ff157b82 */ /* 0x000e300000000800 */
[----:B------:R-:W1:Y:S01]  /*0040*/  LDC R6, c[0x0][0x380] ;  /* 0x0000e000ff067b82 */ /* 0x000e620000000800 */
[----:B0-----:R-:W-:-:S05]  /*0050*/  IMAD R21, R21, UR4, R0 ;  /* 0x0000000415157c24 */ /* 0x001fca000f8e0200 */
[----:B-1----:R-:W-:-:S13]  /*0060*/  ISETP.GE.AND P0, PT, R21, R6, PT ;  /* 0x000000061500720c */ /* 0x002fda0003f06270 */
[----:B------:R-:W-:Y:S05]  /*0070*/  @P0 EXIT ;  /* 0x000000000000094d */ /* 0x000fea0003800000 */
[----:B------:R-:W0:Y:S01]  /*0080*/  LDC.64 R8, c[0x0][0x388] ;  /* 0x0000e200ff087b82 */ /* 0x000e220000000a00 */
[----:B------:R-:W1:Y:S01]  /*0090*/  LDCU.64 UR4, c[0x0][0x358] ;  /* 0x00006b00ff0477ac */ /* 0x000e620008000a00 */
[----:B------:R-:W-:-:S04]  /*00a0*/  IMAD R3, R21, 0x6, RZ ;  /* 0x0000000615037824 */ /* 0x000fc800078e02ff */
[----:B0-----:R-:W-:Y:S02]  /*00b0*/  IMAD.WIDE R8, R3, 0x4, R8 ;  /* 0x0000000403087825 */ /* 0x001fe400078e0208 */
[----:B------:R-:W0:Y:S03]  /*00c0*/  LDC.64 R2, c[0x0][0x390] ;  /* 0x0000e400ff027b82 */ /* 0x000e260000000a00 */
[----:B-1----:R-:W2:Y:S04]  /*00d0*/  LDG.E R15, desc[UR4][R8.64+0x4] ;  /* 0x00000404080f7981 */ /* 0x002ea8000c1e1900 */
[----:B------:R-:W3:Y:S04]  /*00e0*/  LDG.E R17, desc[UR4][R8.64+0x8] ;  /* 0x0000080408117981 */ /* 0x000ee8000c1e1900 */
[----:B------:R-:W4:Y:S04]  /*00f0*/  LDG.E R16, desc[UR4][R8.64+0x10] ;  /* 0x0000100408107981 */ /* 0x000f28000c1e1900 */
[----:B------:R-:W5:Y:S04]  /*0100*/  LDG.E R18, desc[UR4][R8.64+0x14] ;  /* 0x0000140408127981 */ /* 0x000f68000c1e1900 */
[----:B------:R-:W5:Y:S04]  /*0110*/  LDG.E R12, desc[UR4][R8.64] ;  /* 0x00000004080c7981 */ /* 0x000f68000c1e1900 */
[----:B------:R1:W5:Y:S01]  /*0120*/  LDG.E R19, desc[UR4][R8.64+0xc] ;  /* 0x00000c0408137981 */ /* 0x000362000c1e1900 */
[----:B------:R-:W-:-:S02]  /*0130*/  IMAD R11, R21, 0x3, RZ ;  /* 0x00000003150b7824 */ /* 0x000fc400078e02ff */
[----:B------:R-:W-:Y:S02]  /*0140*/  IMAD.IADD R21, R21, 0x1, R6 ;  /* 0x0000000115157824 */ /* 0x000fe400078e0206 */
[----:B0-----:R-:W-:-:S04]  /*0150*/  IMAD.WIDE R4, R11, 0x4, R2 ;  /* 0x000000040b047825 */ /* 0x001fc800078e0202 */
[----:B------:R-:W-:Y:S02]  /*0160*/  IMAD R6, R6, 0x3, RZ ;  /* 0x0000000306067824 */ /* 0x000fe400078e02ff */
[----:B------:R-:W-:Y:S01]  /*0170*/  IMAD R21, R21, 0x3, RZ ;  /* 0x0000000315157824 */ /* 0x000fe200078e02ff */
[----:B--2---:R-:W-:Y:S04]  /*0180*/  STG.E desc[UR4][R4.64+0x4], R15 ;  /* 0x0000040f04007986 */ /* 0x004fe8000c101904 */
[----:B---3--:R-:W-:Y:S01]  /*0190*/  STG.E desc[UR4][R4.64+0x8], R17 ;  /* 0x0000081104007986 */ /* 0x008fe2000c101904 */
[C---:B----4-:R-:W-:Y:S01]  /*01a0*/  IMAD.IADD R14, R16.reuse, 0x1, -R15 ;  /* 0x00000001100e7824 */ /* 0x050fe200078e0a0f */
[----:B------:R-:W-:Y:S01]  /*01b0*/  ISETP.GT.AND P1, PT, R16, R15, PT ;  /* 0x0000000f1000720c */ /* 0x000fe20003f24270 */
[----:B-----5:R-:W-:-:S03]  /*01c0*/  IMAD.IADD R10, R18, 0x1, -R17 ;  /* 0x00000001120a7824 */ /* 0x020fc600078e0a11 */
[----:B------:R-:W-:Y:S02]  /*01d0*/  IABS R0, R14 ;  /* 0x0000000e00007213 */ /* 0x000fe40000000000 */
[----:B------:R-:W-:Y:S01]  /*01e0*/  ISETP.GT.AND P2, PT, R18, R17, PT ;  /* 0x000000111200720c */ /* 0x000fe20003f44270 */
[----:B------:R0:W-:Y:S01]  /*01f0*/  STG.E desc[UR4][R4.64], R12 ;  /* 0x0000000c04007986 */ /* 0x0001e2000c101904 */
[----:B------:R-:W-:Y:S01]  /*0200*/  IABS R20, R10 ;  /* 0x0000000a00147213 */ /* 0x000fe20000000000 */
[----:B-1----:R-:W-:Y:S02]  /*0210*/  IMAD.MOV.U32 R9, RZ, RZ, R0 ;  /* 0x000000ffff097224 */ /* 0x002fe400078e0000 */
[C---:B------:R-:W-:Y:S01]  /*0220*/  IMAD.IADD R13, R19.reuse, 0x1, -R12 ;  /* 0x00000001130d7824 */ /* 0x040fe200078e0a0c */
[----:B------:R-:W-:Y:S01]  /*0230*/  ISETP.GT.AND P0, PT, R19, R12, PT ;  /* 0x0000000c1300720c */ /* 0x000fe20003f04270 */
[----:B------:R-:W-:-:S03]  /*0240*/  IMAD.MOV.U32 R8, RZ, RZ, R20 ;  /* 0x000000ffff087224 */ /* 0x000fc600078e0014 */
[----:B------:R-:W-:Y:S02]  /*0250*/  IABS R7, R13 ;  /* 0x0000000d00077213 */ /* 0x000fe40000000000 */
[----:B------:R-:W-:-:S04]  /*0260*/  VIMNMX.U32 R0, PT, PT, R9, R8, !PT ;  /* 0x0000000809007248 */ /* 0x000fc80007fe0000 */
[----:B------:R-:W-:Y:S01]  /*0270*/  ISETP.GT.U32.AND P3, PT, R0, R7, PT ;  /* 0x000000070000720c */ /* 0x000fe20003f64070 */
[----:B------:R-:W-:-:S05]  /*0280*/  IMAD.MOV.U32 R0, RZ, RZ, 0x1 ;  /* 0x00000001ff007424 */ /* 0x000fca00078e00ff */
[C---:B0-----:R-:W-:Y:S02]  /*0290*/  SEL R5, R0.reuse, 0xffffffff, P0 ;  /* 0xffffffff00057807 */ /* 0x041fe40000000000 */
[C---:B------:R-:W-:Y:S02]  /*02a0*/  SEL R4, R0.reuse, 0xffffffff, P1 ;  /* 0xffffffff00047807 */ /* 0x040fe40000800000 */
[----:B------:R-:W-:-:S03]  /*02b0*/  SEL R0, R0, 0xffffffff, P2 ;  /* 0xffffffff00007807 */ /* 0x000fc60001000000 */
[----:B------:R-:W-:Y:S05]  /*02c0*/  @P3 BRA `(.L_x_0) ;  /* 0x0000000000e03947 */ /* 0x000fea0003800000 */
[----:B------:R-:W-:-:S13]  /*02d0*/  ISETP.NE.AND P0, PT, R19, R12, PT ;  /* 0x0000000c1300720c */ /* 0x000fda0003f05270 */
[----:B------:R-:W-:Y:S05]  /*02e0*/  @!P0 EXIT ;  /* 0x000000000000894d */ /* 0x000fea0003800000 */
[----:B------:R-:W0:Y:S01]  /*02f0*/  LDC R13, c[0x0][0x384] ;  /* 0x0000e100ff0d7b82 */ /* 0x000e220000000800 */
[----:B------:R-:W-:Y:S01]  /*0300*/  IMAD R23, R8, 0x2, -R7 ;  /* 0x0000000208177824 */ /* 0x000fe200078e0a07 */
[----:B------:R-:W-:Y:S01]  /*0310*/  LEA R16, R9, -R7, 0x1 ;  /* 0x8000000709107211 */ /* 0x000fe200078e08ff */
[----:B------:R-:W-:-:S03]  /*0320*/  IMAD.WIDE R2, R21, 0x4, R2 ;  /* 0x0000000415027825 */ /* 0x000fc600078e0202 */
[----:B------:R-:W-:Y:S01]  /*0330*/  ISETP.GT.AND P0, PT, R16, -0x1, PT ;  /* 0xffffffff1000780c */ /* 0x000fe20003f04270 */
[----:B------:R-:W-:Y:S01]  /*0340*/  IMAD.IADD R21, R5, 0x1, R12 ;  /* 0x0000000105157824 */ /* 0x000fe200078e020c */
[----:B------:R-:W-:Y:S02]  /*0350*/  ISETP.GT.AND P1, PT, R23, -0x1, PT ;  /* 0xffffffff1700780c */ /* 0x000fe40003f24270 */
[----:B------:R-:W-:Y:S02]  /*0360*/  SEL R18, R4, RZ, P0 ;  /* 0x000000ff04127207 */ /* 0x000fe40000000000 */
[----:B------:R-:W-:Y:S01]  /*0370*/  SEL R20, R0, RZ, P1 ;  /* 0x000000ff00147207 */ /* 0x000fe20000800000 */
[----:B------:R1:W-:Y:S02]  /*0380*/  STG.E desc[UR4][R2.64], R21 ;  /* 0x0000001502007986 */ /* 0x0003e4000c101904 */
[----:B------:R-:W-:Y:S02]  /*0390*/  IMAD.IADD R15, R15, 0x1, R18 ;  /* 0x000000010f0f7824 */ /* 0x000fe400078e0212 */
[----:B------:R-:W-:-:S03]  /*03a0*/  IMAD.IADD R17, R17, 0x1, R20 ;  /* 0x0000000111117824 */ /* 0x000fc600078e0214 */
[----:B------:R1:W-:Y:S01]  /*03b0*/  STG.E desc[UR4][R2.64+0x4], R15 ;  /* 0x0000040f02007986 */ /* 0x0003e2000c101904 */
[----:B0-----:R-:W-:-:S03]  /*03c0*/  VIMNMX R13, PT, PT, R13, 0x2, !PT ;  /* 0x000000020d0d7848 */ /* 0x001fc60007fe0100 */
[----:B------:R1:W-:Y:S02]  /*03d0*/  STG.E desc[UR4][R2.64+0x8], R17 ;  /* 0x0000081102007986 */ /* 0x0003e4000c101904 */
[----:B------:R-:W-:-:S05]  /*03e0*/  VIADD R13, R13, 0xffffffff ;  /* 0xffffffff0d0d7836 */ /* 0x000fca0000000000 */
[----:B------:R-:W-:-:S13]  /*03f0*/  ISETP.NE.AND P2, PT, R13, 0x1, PT ;  /* 0x000000010d00780c */ /* 0x000fda0003f45270 */
[----:B-1----:R-:W-:Y:S05]  /*0400*/  @!P2 EXIT ;  /* 0x000000000000a94d */ /* 0x002fea0003800000 */
[----:B------:R-:W0:Y:S01]  /*0410*/  LDC.64 R2, c[0x0][0x390] ;  /* 0x0000e400ff027b82 */ /* 0x000e220000000a00 */
[----:B------:R-:W-:Y:S01]  /*0420*/  IMAD.SHL.U32 R7, R7, 0x2, RZ ;  /* 0x0000000207077824 */ /* 0x000fe200078e00ff */
[----:B------:R-:W-:Y:S01]  /*0430*/  LEA R12, R8, R23, 0x1 ;  /* 0x00000017080c7211 */ /* 0x000fe200078e08ff */
[----:B------:R-:W-:-:S03]  /*0440*/  IMAD R23, R9, 0x2, R16 ;  /* 0x0000000209177824 */ /* 0x000fc600078e0210 */
[C---:B------:R-:W-:Y:S02]  /*0450*/  SEL R9, R7.reuse, RZ, P1 ;  /* 0x000000ff07097207 */ /* 0x040fe40000800000 */
[----:B------:R-:W-:-:S03]  /*0460*/  SEL R8, R7, RZ, P0 ;  /* 0x000000ff07087207 */ /* 0x000fc60000000000 */
[----:B------:R-:W-:Y:S02]  /*0470*/  IMAD.IADD R18, R12, 0x1, -R9 ;  /* 0x000000010c127824 */ /* 0x000fe400078e0a09 */
[----:B------:R-:W-:Y:S02]  /*0480*/  IMAD.IADD R16, R23, 0x1, -R8 ;  /* 0x0000000117107824 */ /* 0x000fe400078e0a08 */
[----:B------:R-:W-:-:S07]  /*0490*/  IMAD.MOV.U32 R12, RZ, RZ, 0x1 ;  /* 0x00000001ff0c7424 */ /* 0x000fce00078e00ff */
.L_x_1:
[----:B------:R-:W-:-:S13]  /*04a0*/  ISETP.NE.AND P0, PT, R21, R19, PT ;  /* 0x000000131500720c */ /* 0x000fda0003f05270 */
[----:B-1----:R-:W-:Y:S05]  /*04b0*/  @!P0 EXIT ;  /* 0x000000000000894d */ /* 0x002fea0003800000 */
[----:B------:R-:W-:Y:S01]  /*04c0*/  ISETP.GT.AND P1, PT, R18, -0x1, PT ;  /* 0xffffffff1200780c */ /* 0x000fe20003f24270 */
[----:B------:R-:W-:Y:S01]  /*04d0*/  IMAD R8, R6, R12, R6 ;  /* 0x0000000c06087224 */ /* 0x000fe200078e0206 */
[----:B------:R-:W-:Y:S01]  /*04e0*/  ISETP.GT.AND P0, PT, R16, -0x1, PT ;  /* 0xffffffff1000780c */ /* 0x000fe20003f04270 */
[----:B------:R-:W-:Y:S01]  /*04f0*/  IMAD.IADD R21, R5, 0x1, R21 ;  /* 0x0000000105157824 */ /* 0x000fe200078e0215 */
[----:B------:R-:W-:Y:S01]  /*0500*/  SEL R22, R0, RZ, P1 ;  /* 0x000000ff00167207 */ /* 0x000fe20000800000 */
[----:B------:R-:W-:Y:S01]  /*0510*/  IMAD.IADD R9, R11, 0x1, R8 ;  /* 0x000000010b097824 */ /* 0x000fe200078e0208 */
[----:B------:R-:W-:Y:S01]  /*0520*/  SEL R20, R4, RZ, P0 ;  /* 0x000000ff04147207 */ /* 0x000fe20000000000 */
[----:B------:R-:W-:Y:S01]  /*0530*/  VIADD R12, R12, 0x1 ;  /* 0x000000010c0c7836 */ /* 0x000fe20000000000 */
[----:B------:R-:W-:Y:S01]  /*0540*/  IABS R23, R14 ;  /* 0x0000000e00177213 */ /* 0x000fe20000000000 */
[----:B0-----:R-:W-:Y:S01]  /*0550*/  IMAD.WIDE R8, R9, 0x4, R2 ;  /* 0x0000000409087825 */ /* 0x001fe200078e0202 */
[----:B------:R-:W-:-:S02]  /*0560*/  IADD3 R15, PT, PT, R20, R15, RZ ;  /* 0x0000000f140f7210 */ /* 0x000fc40007ffe0ff */
[----:B------:R-:W-:Y:S01]  /*0570*/  ISETP.NE.AND P2, PT, R12, R13, PT ;  /* 0x0000000d0c00720c */ /* 0x000fe20003f45270 */
[----:B------:R-:W-:Y:S01]  /*0580*/  IMAD.IADD R17, R22, 0x1, R17 ;  /* 0x0000000116117824 */ /* 0x000fe200078e0211 */
[----:B------:R1:W-:Y:S01]  /*0590*/  STG.E desc[UR4][R8.64], R21 ;  /* 0x0000001508007986 */ /* 0x0003e2000c101904 */
[----:B------:R-:W-:Y:S01]  /*05a0*/  IABS R25, R10 ;  /* 0x0000000a00197213 */ /* 0x000fe20000000000 */
[----:B------:R-:W-:Y:S01]  /*05b0*/  IMAD R23, R23, 0x2, R16 ;  /* 0x0000000217177824 */ /* 0x000fe200078e0210 */
[----:B------:R-:W-:Y:S01]  /*05c0*/  SEL R16, R7, RZ, P0 ;  /* 0x000000ff07107207 */ /* 0x000fe20000000000 */
[----:B------:R1:W-:Y:S02]  /*05d0*/  STG.E desc[UR4][R8.64+0x4], R15 ;  /* 0x0000040f08007986 */ /* 0x0003e4000c101904 */
[----:B------:R-:W-:Y:S01]  /*05e0*/  IMAD R25, R25, 0x2, R18 ;  /* 0x0000000219197824 */ /* 0x000fe200078e0212 */
[----:B------:R-:W-:Y:S01]  /*05f0*/  SEL R18, R7, RZ, P1 ;  /* 0x000000ff07127207 */ /* 0x000fe20000800000 */
[----:B------:R1:W-:Y:S01]  /*0600*/  STG.E desc[UR4][R8.64+0x8], R17 ;  /* 0x0000081108007986 */ /* 0x0003e2000c101904 */
[----:B------:R-:W-:-:S03]  /*0610*/  IMAD.IADD R16, R23, 0x1, -R16 ;  /* 0x0000000117107824 */ /* 0x000fc600078e0a10 */
[----:B------:R-:W-:Y:S01]  /*0620*/  IMAD.IADD R18, R25, 0x1, -R18 ;  /* 0x0000000119127824 */ /* 0x000fe200078e0a12 */
[----:B------:R-:W-:Y:S06]  /*0630*/  @P2 BRA `(.L_x_1) ;  /* 0xfffffffc00982947 */ /* 0x000fec000383ffff */
[----:B------:R-:W-:Y:S05]  /*0640*/  EXIT ;  /* 0x000000000000794d */ /* 0x000fea0003800000 */
.L_x_0:
[----:B------:R-:W-:-:S04]  /*0650*/  VIMNMX.U32 R20, PT, PT, R7, R8, !PT ;  /* 0x0000000807147248 */ /* 0x000fc80007fe0000 */
[----:B------:R-:W-:-:S13]  /*0660*/  ISETP.GT.U32.AND P0, PT, R20, R9, PT ;  /* 0x000000091400720c */ /* 0x000fda0003f04070 */
        /* <DEDUP_REMOVED lines=30> */
.L_x_3:
[----:B------:R-:W-:-:S13]  /*0850*/  ISETP.NE.AND P0, PT, R15, R16, PT ;  /* 0x000000100f00720c */ /* 0x000fda0003f05270 */
[----:B-1----:R-:W-:Y:S05]  /*0860*/  @!P0 EXIT ;  /* 0x000000000000894d */ /* 0x002fea0003800000 */
[----:B------:R-:W-:Y:S01]  /*0870*/  IMAD R8, R6, R7, R6 ;  /* 0x0000000706087224 */ /* 0x000fe200078e0206 */
[----:B------:R-:W-:Y:S01]  /*0880*/  ISETP.GT.AND P0, PT, R18, -0x1, PT ;  /* 0xffffffff1200780c */ /* 0x000fe20003f04270 */
[----:B------:R-:W-:Y:S01]  /*0890*/  IMAD.IADD R15, R4, 0x1, R15 ;  /* 0x00000001040f7824 */ /* 0x000fe200078e020f */
[----:B------:R-:W-:Y:S01]  /*08a0*/  ISETP.GT.AND P1, PT, R19, -0x1, PT ;  /* 0xffffffff1300780c */ /* 0x000fe20003f24270 */
[----:B------:R-:W-:Y:S01]  /*08b0*/  IMAD.IADD R9, R11, 0x1, R8 ;  /* 0x000000010b097824 */ /* 0x000fe200078e0208 */
[----:B------:R-:W-:Y:S01]  /*08c0*/  SEL R8, R5, RZ, P0 ;  /* 0x000000ff05087207 */ /* 0x000fe20000000000 */
[----:B------:R-:W-:Y:S01]  /*08d0*/  VIADD R7, R7, 0x1 ;  /* 0x0000000107077836 */ /* 0x000fe20000000000 */
[----:B------:R-:W-:Y:S02]  /*08e0*/  SEL R20, R0, RZ, P1 ;  /* 0x000000ff00147207 */ /* 0x000fe40000800000 */
[----:B------:R-:W-:Y:S01]  /*08f0*/  IADD3 R21, PT, PT, R8, R21, RZ ;  /* 0x0000001508157210 */ /* 0x000fe20007ffe0ff */
[----:B0-----:R-:W-:Y:S01]  /*0900*/  IMAD.WIDE R8, R9, 0x4, R2 ;  /* 0x0000000409087825 */ /* 0x001fe200078e0202 */
[----:B------:R-:W-:-:S02]  /*0910*/  ISETP.NE.AND P2, PT, R7, R14, PT ;  /* 0x0000000e0700720c */ /* 0x000fc40003f45270 */
[----:B------:R-:W-:Y:S01]  /*0920*/  IABS R23, R13 ;  /* 0x0000000d00177213 */ /* 0x000fe20000000000 */
[----:B------:R-:W-:Y:S01]  /*0930*/  IMAD.IADD R17, R20, 0x1, R17 ;  /* 0x0000000114117824 */ /* 0x000fe200078e0211 */
[----:B------:R1:W-:Y:S01]  /*0940*/  STG.E desc[UR4][R8.64], R21 ;  /* 0x0000001508007986 */ /* 0x0003e2000c101904 */
[----:B------:R-:W-:Y:S02]  /*0950*/  IABS R20, R10 ;  /* 0x0000000a00147213 */ /* 0x000fe40000000000 */
[----:B------:R-:W-:Y:S01]  /*0960*/  IMAD R23, R23, 0x2, R18 ;  /* 0x0000000217177824 */ /* 0x000fe200078e0212 */
[----:B------:R1:W-:Y:S01]  /*0970*/  STG.E desc[UR4][R8.64+0x4], R15 ;  /* 0x0000040f08007986 */ /* 0x0003e2000c101904 */
[----:B------:R-:W-:Y:S01]  /*0980*/  SEL R18, R12, RZ, P0 ;  /* 0x000000ff0c127207 */ /* 0x000fe20000000000 */
[----:B------:R-:W-:Y:S01]  /*0990*/  IMAD R20, R20, 0x2, R19 ;  /* 0x0000000214147824 */ /* 0x000fe200078e0213 */
[----:B------:R-:W-:Y:S01]  /*09a0*/  SEL R19, R12, RZ, P1 ;  /* 0x000000ff0c137207 */ /* 0x000fe20000800000 */
[----:B------:R1:W-:Y:S01]  /*09b0*/  STG.E desc[UR4][R8.64+0x8], R17 ;  /* 0x0000081108007986 */ /* 0x0003e2000c101904 */
[----:B------:R-:W-:-:S03]  /*09c0*/  IADD3 R18, PT, PT, -R18, R23, RZ ;  /* 0x0000001712127210 */ /* 0x000fc60007ffe1ff */
[----:B------:R-:W-:Y:S01]  /*09d0*/  IMAD.IADD R19, R20, 0x1, -R19 ;  /* 0x0000000114137824 */ /* 0x000fe200078e0a13 */
[----:B------:R-:W-:Y:S06]  /*09e0*/  @P2 BRA `(.L_x_3) ;  /* 0xfffffffc00982947 */ /* 0x000fec000383ffff */
[----:B------:R-:W-:Y:S05]  /*09f0*/  EXIT ;  /* 0x000000000000794d */ /* 0x000fea0003800000 */
.L_x_2:
[----:B------:R-:W-:-:S13]  /*0a00*/  ISETP.NE.AND P0, PT, R18, R17, PT ;  /* 0x000000111200720c */ /* 0x000fda0003f05270 */
[----:B------:R-:W-:Y:S05]  /*0a10*/  @!P0 EXIT ;  /* 0x000000000000894d */ /* 0x000fea0003800000 */
[----:B------:R-:W0:Y:S01]  /*0a20*/  LDC R10, c[0x0][0x384] ;  /* 0x0000e100ff0a7b82 */ /* 0x000e220000000800 */
[--C-:B------:R-:W-:Y:S02]  /*0a30*/  IMAD R19, R7, 0x2, -R8.reuse ;  /* 0x0000000207137824 */ /* 0x100fe400078e0a08 */
[----:B------:R-:W-:Y:S02]  /*0a40*/  IMAD R20, R9, 0x2, -R8 ;  /* 0x0000000209147824 */ /* 0x000fe400078e0a08 */
[----:B------:R-:W-:-:S03]  /*0a50*/  IMAD.SHL.U32 R16, R8, 0x2, RZ ;  /* 0x0000000208107824 */ /* 0x000fc600078e00ff */
[----:B------:R-:W1:Y:S01]  /*0a60*/  LDC.64 R2, c[0x0][0x390] ;  /* 0x0000e400ff027b82 */ /* 0x000e620000000a00 */
[----:B0-----:R-:W-:Y:S01]  /*0a70*/  VIMNMX R7, PT, PT, R10, 0x2, !PT ;  /* 0x000000020a077848 */ /* 0x001fe20007fe0100 */
[----:B------:R-:W-:-:S03]  /*0a80*/  IMAD.MOV.U32 R10, RZ, RZ, 0x1 ;  /* 0x00000001ff0a7424 */ /* 0x000fc600078e00ff */
[----:B------:R-:W-:-:S07]  /*0a90*/  IADD3 R7, PT, PT, R7, -0x1, RZ ;  /* 0xffffffff07077810 */ /* 0x000fce0007ffe0ff */
.L_x_4:
[----:B------:R-:W-:Y:S01]  /*0aa0*/  ISETP.GT.AND P0, PT, R20, -0x1, PT ;  /* 0xffffffff1400780c */ /* 0x000fe20003f04270 */
[----:B------:R-:W-:Y:S01]  /*0ab0*/  IMAD.IADD R17, R0, 0x1, R17 ;  /* 0x0000000100117824 */ /* 0x000fe200078e0211 */
[----:B------:R-:W-:Y:S02]  /*0ac0*/  ISETP.GT.AND P1, PT, R19, -0x1, PT ;  /* 0xffffffff1300780c */ /* 0x000fe40003f24270 */
[----:B------:R-:W-:Y:S02]  /*0ad0*/  ISETP.NE.AND P2, PT, R10, R7, PT ;  /* 0x000000070a00720c */ /* 0x000fe40003f45270 */
[----:B------:R-:W-:Y:S02]  /*0ae0*/  SEL R8, R4, RZ, P0 ;  /* 0x000000ff04087207 */ /* 0x000fe40000000000 */
[----:B------:R-:W-:Y:S02]  /*0af0*/  SEL R23, R5, RZ, P1 ;  /* 0x000000ff05177207 */ /* 0x000fe40000800000 */
[----:B------:R-:W-:Y:S01]  /*0b00*/  IABS R22, R13 ;  /* 0x0000000d00167213 */ /* 0x000fe20000000000 */
[----:B------:R-:W-:Y:S01]  /*0b10*/  IMAD.IADD R15, R8, 0x1, R15 ;  /* 0x00000001080f7824 */ /* 0x000fe200078e020f */
[----:B------:R-:W-:Y:S01]  /*0b20*/  IABS R25, R14 ;  /* 0x0000000e00197213 */ /* 0x000fe20000000000 */
[----:B-1----:R-:W-:-:S04]  /*0b30*/  IMAD.WIDE R8, R21, 0x4, R2 ;  /* 0x0000000415087825 */ /* 0x002fc800078e0202 */
[----:B------:R-:W-:Y:S01]  /*0b40*/  IMAD.IADD R23, R23, 0x1, R12 ;  /* 0x0000000117177824 */ /* 0x000fe200078e020c */
[----:B------:R-:W-:Y:S01]  /*0b50*/  SEL R12, R16, RZ, P0 ;  /* 0x000000ff100c7207 */ /* 0x000fe20000000000 */
[----:B------:R-:W-:Y:S01]  /*0b60*/  IMAD R22, R22, 0x2, R19 ;  /* 0x0000000216167824 */ /* 0x000fe200078e0213 */
[----:B------:R-:W-:Y:S01]  /*0b70*/  SEL R19, R16, RZ, P1 ;  /* 0x000000ff10137207 */ /* 0x000fe20000800000 */
[----:B------:R-:W-:Y:S01]  /*0b80*/  IMAD R21, R25, 0x2, R20 ;  /* 0x0000000219157824 */ /* 0x000fe200078e0214 */
[----:B------:R0:W-:Y:S03]  /*0b90*/  STG.E desc[UR4][R8.64+0x8], R17 ;  /* 0x0000081108007986 */ /* 0x0001e6000c101904 */
[----:B------:R-:W-:Y:S01]  /*0ba0*/  IMAD.IADD R19, R22, 0x1, -R19 ;  /* 0x0000000116137824 */ /* 0x000fe200078e0a13 */
[----:B------:R0:W-:Y:S01]  /*0bb0*/  STG.E desc[UR4][R8.64], R23 ;  /* 0x0000001708007986 */ /* 0x0001e2000c101904 */
[----:B------:R-:W-:-:S03]  /*0bc0*/  IADD3 R20, PT, PT, -R12, R21, RZ ;  /* 0x000000150c147210 */ /* 0x000fc60007ffe1ff */
[----:B------:R0:W-:Y:S01]  /*0bd0*/  STG.E desc[UR4][R8.64+0x4], R15 ;  /* 0x0000040f08007986 */ /* 0x0001e2000c101904 */
[----:B------:R-:W-:Y:S05]  /*0be0*/  @!P2 EXIT ;  /* 0x000000000000a94d */ /* 0x000fea0003800000 */
[----:B------:R-:W-:Y:S01]  /*0bf0*/  ISETP.NE.AND P0, PT, R17, R18, PT ;  /* 0x000000121100720c */ /* 0x000fe20003f05270 */
[----:B0-----:R-:W-:Y:S02]  /*0c00*/  IMAD R8, R6, R10, R6 ;  /* 0x0000000a06087224 */ /* 0x001fe400078e0206 */
[----:B------:R-:W-:Y:S02]  /*0c10*/  IMAD.MOV.U32 R12, RZ, RZ, R23 ;  /* 0x000000ffff0c7224 */ /* 0x000fe400078e0017 */
[----:B------:R-:W-:Y:S02]  /*0c20*/  VIADD R10, R10, 0x1 ;  /* 0x000000010a0a7836 */ /* 0x000fe40000000000 */
[----:B------:R-:W-:-:S06]  /*0c30*/  IMAD.IADD R21, R11, 0x1, R8 ;  /* 0x000000010b157824 */ /* 0x000fcc00078e0208 */
[----:B------:R-:W-:Y:S05]  /*0c40*/  @P0 BRA `(.L_x_4) ;  /* 0xfffffffc00940947 */ /* 0x000fea000383ffff */
[----:B------:R-:W-:Y:S05]  /*0c50*/  EXIT ;  /* 0x000000000000794d */ /* 0x000fea0003800000 */
.L_x_5:
[----:B------:R-:W-:-:S00]  /*0c60*/  BRA `(.L_x_5) ;  /* 0xfffffffc00fc7947 */ /* 0x000fc0000383ffff */
[----:B------:R-:W-:-:S00]  /*0c70*/  NOP ;  /* 0x0000000000007918 */ /* 0x000fc00000000000 */
        /* <DEDUP_REMOVED lines=8> */
.L_x_6:


//--------------------- .nv.shared.reserved.0     --------------------------
	.section	.nv.shared.reserved.0,"aw",@nobits
	.weak		__nv_reservedSMEM_offset_0_alias
	.size		__nv_reservedSMEM_offset_0_alias, 0, 64
	.other		__nv_reservedSMEM_offset_0_alias,@"STO_CUDA_RESERVED_SHARED STV_DEFAULT"
__nv_reservedSMEM_offset_0_alias:
	.zero		0
	.zero		64


//--------------------- .nv.constant0._Z11bresenham3DiiPiS_ --------------------------
	.section	.nv.constant0._Z11bresenham3DiiPiS_,"a",@progbits
	.sectionflags	@""
	.align	4
.nv.constant0._Z11bresenham3DiiPiS_:
	.zero		920


//--------------------- SYMBOLS --------------------------

	.type		.nv.reservedSmem.offset0,@object
	.size		.nv.reservedSmem.offset0,0x4
